//
// Generated by NVIDIA NVVM Compiler
//
// Compiler Build ID: CL-36424714
// Cuda compilation tools, release 13.0, V13.0.88
// Based on NVVM 20.0.0
//

.version 9.0
.target sm_100
.address_size 64

.func _ZN40_INTERNAL_3cf92b6a_4_k_cu_984aa326_2442712s2fftKernels17fft_norm_ortho_cbEPvm6float2S1_S1_
(
	.param .b64 _ZN40_INTERNAL_3cf92b6a_4_k_cu_984aa326_2442712s2fftKernels17fft_norm_ortho_cbEPvm6float2S1_S1__param_0,
	.param .b64 _ZN40_INTERNAL_3cf92b6a_4_k_cu_984aa326_2442712s2fftKernels17fft_norm_ortho_cbEPvm6float2S1_S1__param_1,
	.param .align 8 .b8 _ZN40_INTERNAL_3cf92b6a_4_k_cu_984aa326_2442712s2fftKernels17fft_norm_ortho_cbEPvm6float2S1_S1__param_2[8],
	.param .b64 _ZN40_INTERNAL_3cf92b6a_4_k_cu_984aa326_2442712s2fftKernels17fft_norm_ortho_cbEPvm6float2S1_S1__param_3,
	.param .b64 _ZN40_INTERNAL_3cf92b6a_4_k_cu_984aa326_2442712s2fftKernels17fft_norm_ortho_cbEPvm6float2S1_S1__param_4
)
;
.func _ZN40_INTERNAL_3cf92b6a_4_k_cu_984aa326_2442712s2fftKernels23fft_norm_ortho_shift_cbEPvm6float2S1_S1_
(
	.param .b64 _ZN40_INTERNAL_3cf92b6a_4_k_cu_984aa326_2442712s2fftKernels23fft_norm_ortho_shift_cbEPvm6float2S1_S1__param_0,
	.param .b64 _ZN40_INTERNAL_3cf92b6a_4_k_cu_984aa326_2442712s2fftKernels23fft_norm_ortho_shift_cbEPvm6float2S1_S1__param_1,
	.param .align 8 .b8 _ZN40_INTERNAL_3cf92b6a_4_k_cu_984aa326_2442712s2fftKernels23fft_norm_ortho_shift_cbEPvm6float2S1_S1__param_2[8],
	.param .b64 _ZN40_INTERNAL_3cf92b6a_4_k_cu_984aa326_2442712s2fftKernels23fft_norm_ortho_shift_cbEPvm6float2S1_S1__param_3,
	.param .b64 _ZN40_INTERNAL_3cf92b6a_4_k_cu_984aa326_2442712s2fftKernels23fft_norm_ortho_shift_cbEPvm6float2S1_S1__param_4
)
;
.func _ZN40_INTERNAL_3cf92b6a_4_k_cu_984aa326_2442712s2fftKernels26fft_norm_ortho_shift_eq_cbEPvm6float2S1_S1_
(
	.param .b64 _ZN40_INTERNAL_3cf92b6a_4_k_cu_984aa326_2442712s2fftKernels26fft_norm_ortho_shift_eq_cbEPvm6float2S1_S1__param_0,
	.param .b64 _ZN40_INTERNAL_3cf92b6a_4_k_cu_984aa326_2442712s2fftKernels26fft_norm_ortho_shift_eq_cbEPvm6float2S1_S1__param_1,
	.param .align 8 .b8 _ZN40_INTERNAL_3cf92b6a_4_k_cu_984aa326_2442712s2fftKernels26fft_norm_ortho_shift_eq_cbEPvm6float2S1_S1__param_2[8],
	.param .b64 _ZN40_INTERNAL_3cf92b6a_4_k_cu_984aa326_2442712s2fftKernels26fft_norm_ortho_shift_eq_cbEPvm6float2S1_S1__param_3,
	.param .b64 _ZN40_INTERNAL_3cf92b6a_4_k_cu_984aa326_2442712s2fftKernels26fft_norm_ortho_shift_eq_cbEPvm6float2S1_S1__param_4
)
;
.func _ZN40_INTERNAL_3cf92b6a_4_k_cu_984aa326_2442712s2fftKernels11fft_norm_cbEPvm6float2S1_S1_
(
	.param .b64 _ZN40_INTERNAL_3cf92b6a_4_k_cu_984aa326_2442712s2fftKernels11fft_norm_cbEPvm6float2S1_S1__param_0,
	.param .b64 _ZN40_INTERNAL_3cf92b6a_4_k_cu_984aa326_2442712s2fftKernels11fft_norm_cbEPvm6float2S1_S1__param_1,
	.param .align 8 .b8 _ZN40_INTERNAL_3cf92b6a_4_k_cu_984aa326_2442712s2fftKernels11fft_norm_cbEPvm6float2S1_S1__param_2[8],
	.param .b64 _ZN40_INTERNAL_3cf92b6a_4_k_cu_984aa326_2442712s2fftKernels11fft_norm_cbEPvm6float2S1_S1__param_3,
	.param .b64 _ZN40_INTERNAL_3cf92b6a_4_k_cu_984aa326_2442712s2fftKernels11fft_norm_cbEPvm6float2S1_S1__param_4
)
;
.func _ZN40_INTERNAL_3cf92b6a_4_k_cu_984aa326_2442712s2fftKernels17fft_norm_shift_cbEPvm6float2S1_S1_
(
	.param .b64 _ZN40_INTERNAL_3cf92b6a_4_k_cu_984aa326_2442712s2fftKernels17fft_norm_shift_cbEPvm6float2S1_S1__param_0,
	.param .b64 _ZN40_INTERNAL_3cf92b6a_4_k_cu_984aa326_2442712s2fftKernels17fft_norm_shift_cbEPvm6float2S1_S1__param_1,
	.param .align 8 .b8 _ZN40_INTERNAL_3cf92b6a_4_k_cu_984aa326_2442712s2fftKernels17fft_norm_shift_cbEPvm6float2S1_S1__param_2[8],
	.param .b64 _ZN40_INTERNAL_3cf92b6a_4_k_cu_984aa326_2442712s2fftKernels17fft_norm_shift_cbEPvm6float2S1_S1__param_3,
	.param .b64 _ZN40_INTERNAL_3cf92b6a_4_k_cu_984aa326_2442712s2fftKernels17fft_norm_shift_cbEPvm6float2S1_S1__param_4
)
;
.func _ZN40_INTERNAL_3cf92b6a_4_k_cu_984aa326_2442712s2fftKernels20fft_norm_shift_eq_cbEPvm6float2S1_S1_
(
	.param .b64 _ZN40_INTERNAL_3cf92b6a_4_k_cu_984aa326_2442712s2fftKernels20fft_norm_shift_eq_cbEPvm6float2S1_S1__param_0,
	.param .b64 _ZN40_INTERNAL_3cf92b6a_4_k_cu_984aa326_2442712s2fftKernels20fft_norm_shift_eq_cbEPvm6float2S1_S1__param_1,
	.param .align 8 .b8 _ZN40_INTERNAL_3cf92b6a_4_k_cu_984aa326_2442712s2fftKernels20fft_norm_shift_eq_cbEPvm6float2S1_S1__param_2[8],
	.param .b64 _ZN40_INTERNAL_3cf92b6a_4_k_cu_984aa326_2442712s2fftKernels20fft_norm_shift_eq_cbEPvm6float2S1_S1__param_3,
	.param .b64 _ZN40_INTERNAL_3cf92b6a_4_k_cu_984aa326_2442712s2fftKernels20fft_norm_shift_eq_cbEPvm6float2S1_S1__param_4
)
;
.func _ZN40_INTERNAL_3cf92b6a_4_k_cu_984aa326_2442712s2fftKernels15fft_shift_eq_cbEPvm6float2S1_S1_
(
	.param .b64 _ZN40_INTERNAL_3cf92b6a_4_k_cu_984aa326_2442712s2fftKernels15fft_shift_eq_cbEPvm6float2S1_S1__param_0,
	.param .b64 _ZN40_INTERNAL_3cf92b6a_4_k_cu_984aa326_2442712s2fftKernels15fft_shift_eq_cbEPvm6float2S1_S1__param_1,
	.param .align 8 .b8 _ZN40_INTERNAL_3cf92b6a_4_k_cu_984aa326_2442712s2fftKernels15fft_shift_eq_cbEPvm6float2S1_S1__param_2[8],
	.param .b64 _ZN40_INTERNAL_3cf92b6a_4_k_cu_984aa326_2442712s2fftKernels15fft_shift_eq_cbEPvm6float2S1_S1__param_3,
	.param .b64 _ZN40_INTERNAL_3cf92b6a_4_k_cu_984aa326_2442712s2fftKernels15fft_shift_eq_cbEPvm6float2S1_S1__param_4
)
;
.func _ZN40_INTERNAL_3cf92b6a_4_k_cu_984aa326_2442712s2fftKernels12fft_shift_cbEPvm6float2S1_S1_
(
	.param .b64 _ZN40_INTERNAL_3cf92b6a_4_k_cu_984aa326_2442712s2fftKernels12fft_shift_cbEPvm6float2S1_S1__param_0,
	.param .b64 _ZN40_INTERNAL_3cf92b6a_4_k_cu_984aa326_2442712s2fftKernels12fft_shift_cbEPvm6float2S1_S1__param_1,
	.param .align 8 .b8 _ZN40_INTERNAL_3cf92b6a_4_k_cu_984aa326_2442712s2fftKernels12fft_shift_cbEPvm6float2S1_S1__param_2[8],
	.param .b64 _ZN40_INTERNAL_3cf92b6a_4_k_cu_984aa326_2442712s2fftKernels12fft_shift_cbEPvm6float2S1_S1__param_3,
	.param .b64 _ZN40_INTERNAL_3cf92b6a_4_k_cu_984aa326_2442712s2fftKernels12fft_shift_cbEPvm6float2S1_S1__param_4
)
;
.func  (.param .align 8 .b8 func_retval0[8]) _ZN40_INTERNAL_3cf92b6a_4_k_cu_984aa326_2442712s2fftKernels13ifft_shift_cbEPvmS1_S1_
(
	.param .b64 _ZN40_INTERNAL_3cf92b6a_4_k_cu_984aa326_2442712s2fftKernels13ifft_shift_cbEPvmS1_S1__param_0,
	.param .b64 _ZN40_INTERNAL_3cf92b6a_4_k_cu_984aa326_2442712s2fftKernels13ifft_shift_cbEPvmS1_S1__param_1,
	.param .b64 _ZN40_INTERNAL_3cf92b6a_4_k_cu_984aa326_2442712s2fftKernels13ifft_shift_cbEPvmS1_S1__param_2,
	.param .b64 _ZN40_INTERNAL_3cf92b6a_4_k_cu_984aa326_2442712s2fftKernels13ifft_shift_cbEPvmS1_S1__param_3
)
;
.func  (.param .align 8 .b8 func_retval0[8]) _ZN40_INTERNAL_3cf92b6a_4_k_cu_984aa326_2442712s2fftKernels16ifft_shift_eq_cbEPvmS1_S1_
(
	.param .b64 _ZN40_INTERNAL_3cf92b6a_4_k_cu_984aa326_2442712s2fftKernels16ifft_shift_eq_cbEPvmS1_S1__param_0,
	.param .b64 _ZN40_INTERNAL_3cf92b6a_4_k_cu_984aa326_2442712s2fftKernels16ifft_shift_eq_cbEPvmS1_S1__param_1,
	.param .b64 _ZN40_INTERNAL_3cf92b6a_4_k_cu_984aa326_2442712s2fftKernels16ifft_shift_eq_cbEPvmS1_S1__param_2,
	.param .b64 _ZN40_INTERNAL_3cf92b6a_4_k_cu_984aa326_2442712s2fftKernels16ifft_shift_eq_cbEPvmS1_S1__param_3
)
;
.global .attribute(.managed) .align 8 .u64 _ZN40_INTERNAL_3cf92b6a_4_k_cu_984aa326_2442712s2fftKernels26fft_norm_ortho_noshift_ptrE = _ZN40_INTERNAL_3cf92b6a_4_k_cu_984aa326_2442712s2fftKernels17fft_norm_ortho_cbEPvm6float2S1_S1_;
.global .attribute(.managed) .align 8 .u64 _ZN40_INTERNAL_3cf92b6a_4_k_cu_984aa326_2442712s2fftKernels24fft_norm_ortho_shift_ptrE = _ZN40_INTERNAL_3cf92b6a_4_k_cu_984aa326_2442712s2fftKernels23fft_norm_ortho_shift_cbEPvm6float2S1_S1_;
.global .attribute(.managed) .align 8 .u64 _ZN40_INTERNAL_3cf92b6a_4_k_cu_984aa326_2442712s2fftKernels27fft_norm_ortho_shift_eq_ptrE = _ZN40_INTERNAL_3cf92b6a_4_k_cu_984aa326_2442712s2fftKernels26fft_norm_ortho_shift_eq_cbEPvm6float2S1_S1_;
.global .attribute(.managed) .align 8 .u64 _ZN40_INTERNAL_3cf92b6a_4_k_cu_984aa326_2442712s2fftKernels20fft_norm_noshift_ptrE = _ZN40_INTERNAL_3cf92b6a_4_k_cu_984aa326_2442712s2fftKernels11fft_norm_cbEPvm6float2S1_S1_;
.global .attribute(.managed) .align 8 .u64 _ZN40_INTERNAL_3cf92b6a_4_k_cu_984aa326_2442712s2fftKernels18fft_norm_shift_ptrE = _ZN40_INTERNAL_3cf92b6a_4_k_cu_984aa326_2442712s2fftKernels17fft_norm_shift_cbEPvm6float2S1_S1_;
.global .attribute(.managed) .align 8 .u64 _ZN40_INTERNAL_3cf92b6a_4_k_cu_984aa326_2442712s2fftKernels21fft_norm_shift_eq_ptrE = _ZN40_INTERNAL_3cf92b6a_4_k_cu_984aa326_2442712s2fftKernels20fft_norm_shift_eq_cbEPvm6float2S1_S1_;
.global .attribute(.managed) .align 8 .u64 _ZN40_INTERNAL_3cf92b6a_4_k_cu_984aa326_2442712s2fftKernels16fft_shift_eq_ptrE = _ZN40_INTERNAL_3cf92b6a_4_k_cu_984aa326_2442712s2fftKernels15fft_shift_eq_cbEPvm6float2S1_S1_;
.global .attribute(.managed) .align 8 .u64 _ZN40_INTERNAL_3cf92b6a_4_k_cu_984aa326_2442712s2fftKernels13fft_shift_ptrE = _ZN40_INTERNAL_3cf92b6a_4_k_cu_984aa326_2442712s2fftKernels12fft_shift_cbEPvm6float2S1_S1_;
.global .attribute(.managed) .align 8 .u64 _ZN40_INTERNAL_3cf92b6a_4_k_cu_984aa326_2442712s2fftKernels14ifft_shift_ptrE = _ZN40_INTERNAL_3cf92b6a_4_k_cu_984aa326_2442712s2fftKernels13ifft_shift_cbEPvmS1_S1_;
.global .attribute(.managed) .align 8 .u64 _ZN40_INTERNAL_3cf92b6a_4_k_cu_984aa326_2442712s2fftKernels17ifft_shift_eq_ptrE = _ZN40_INTERNAL_3cf92b6a_4_k_cu_984aa326_2442712s2fftKernels16ifft_shift_eq_cbEPvmS1_S1_;

.func _ZN40_INTERNAL_3cf92b6a_4_k_cu_984aa326_2442712s2fftKernels17fft_norm_ortho_cbEPvm6float2S1_S1_(
	.param .b64 _ZN40_INTERNAL_3cf92b6a_4_k_cu_984aa326_2442712s2fftKernels17fft_norm_ortho_cbEPvm6float2S1_S1__param_0,
	.param .b64 _ZN40_INTERNAL_3cf92b6a_4_k_cu_984aa326_2442712s2fftKernels17fft_norm_ortho_cbEPvm6float2S1_S1__param_1,
	.param .align 8 .b8 _ZN40_INTERNAL_3cf92b6a_4_k_cu_984aa326_2442712s2fftKernels17fft_norm_ortho_cbEPvm6float2S1_S1__param_2[8],
	.param .b64 _ZN40_INTERNAL_3cf92b6a_4_k_cu_984aa326_2442712s2fftKernels17fft_norm_ortho_cbEPvm6float2S1_S1__param_3,
	.param .b64 _ZN40_INTERNAL_3cf92b6a_4_k_cu_984aa326_2442712s2fftKernels17fft_norm_ortho_cbEPvm6float2S1_S1__param_4
)
{
	.reg .b32 	%f<7>;
	.reg .b64 	%rd<7>;
	.reg .b64 	%fd<8>;

	ld.param.u64 	%rd1, [_ZN40_INTERNAL_3cf92b6a_4_k_cu_984aa326_2442712s2fftKernels17fft_norm_ortho_cbEPvm6float2S1_S1__param_0];
	ld.param.u64 	%rd2, [_ZN40_INTERNAL_3cf92b6a_4_k_cu_984aa326_2442712s2fftKernels17fft_norm_ortho_cbEPvm6float2S1_S1__param_1];
	ld.param.v2.f32 	{%f1, %f2}, [_ZN40_INTERNAL_3cf92b6a_4_k_cu_984aa326_2442712s2fftKernels17fft_norm_ortho_cbEPvm6float2S1_S1__param_2];
	ld.param.u64 	%rd3, [_ZN40_INTERNAL_3cf92b6a_4_k_cu_984aa326_2442712s2fftKernels17fft_norm_ortho_cbEPvm6float2S1_S1__param_3];
	ld.u64 	%rd4, [%rd3];
	cvt.rn.f64.s64 	%fd1, %rd4;
	cvt.rn.f32.f64 	%f3, %fd1;
	sqrt.rn.f32 	%f4, %f3;
	cvt.f64.f32 	%fd2, %f4;
	rcp.rn.f64 	%fd3, %fd2;
	cvt.f64.f32 	%fd4, %f1;
	mul.f64 	%fd5, %fd3, %fd4;
	cvt.rn.f32.f64 	%f5, %fd5;
	cvt.f64.f32 	%fd6, %f2;
	mul.f64 	%fd7, %fd3, %fd6;
	cvt.rn.f32.f64 	%f6, %fd7;
	shl.b64 	%rd5, %rd2, 3;
	add.s64 	%rd6, %rd1, %rd5;
	st.v2.f32 	[%rd6], {%f5, %f6};
	ret;

}
.func _ZN40_INTERNAL_3cf92b6a_4_k_cu_984aa326_2442712s2fftKernels23fft_norm_ortho_shift_cbEPvm6float2S1_S1_(
	.param .b64 _ZN40_INTERNAL_3cf92b6a_4_k_cu_984aa326_2442712s2fftKernels23fft_norm_ortho_shift_cbEPvm6float2S1_S1__param_0,
	.param .b64 _ZN40_INTERNAL_3cf92b6a_4_k_cu_984aa326_2442712s2fftKernels23fft_norm_ortho_shift_cbEPvm6float2S1_S1__param_1,
	.param .align 8 .b8 _ZN40_INTERNAL_3cf92b6a_4_k_cu_984aa326_2442712s2fftKernels23fft_norm_ortho_shift_cbEPvm6float2S1_S1__param_2[8],
	.param .b64 _ZN40_INTERNAL_3cf92b6a_4_k_cu_984aa326_2442712s2fftKernels23fft_norm_ortho_shift_cbEPvm6float2S1_S1__param_3,
	.param .b64 _ZN40_INTERNAL_3cf92b6a_4_k_cu_984aa326_2442712s2fftKernels23fft_norm_ortho_shift_cbEPvm6float2S1_S1__param_4
)
{
	.reg .pred 	%p<3>;
	.reg .b32 	%r<4>;
	.reg .b32 	%f<7>;
	.reg .b64 	%rd<19>;
	.reg .b64 	%fd<10>;

	ld.param.u64 	%rd7, [_ZN40_INTERNAL_3cf92b6a_4_k_cu_984aa326_2442712s2fftKernels23fft_norm_ortho_shift_cbEPvm6float2S1_S1__param_0];
	ld.param.u64 	%rd8, [_ZN40_INTERNAL_3cf92b6a_4_k_cu_984aa326_2442712s2fftKernels23fft_norm_ortho_shift_cbEPvm6float2S1_S1__param_1];
	ld.param.v2.f32 	{%f3, %f4}, [_ZN40_INTERNAL_3cf92b6a_4_k_cu_984aa326_2442712s2fftKernels23fft_norm_ortho_shift_cbEPvm6float2S1_S1__param_2];
	ld.param.u64 	%rd9, [_ZN40_INTERNAL_3cf92b6a_4_k_cu_984aa326_2442712s2fftKernels23fft_norm_ortho_shift_cbEPvm6float2S1_S1__param_3];
	ld.u64 	%rd1, [%rd9];
	cvt.rn.f64.s64 	%fd1, %rd1;
	cvt.rn.f32.f64 	%f5, %fd1;
	sqrt.rn.f32 	%f6, %f5;
	cvt.f64.f32 	%fd2, %f6;
	rcp.rn.f64 	%fd3, %fd2;
	cvt.f64.f32 	%fd4, %f3;
	mul.f64 	%fd5, %fd3, %fd4;
	cvt.rn.f32.f64 	%f1, %fd5;
	cvt.f64.f32 	%fd6, %f4;
	mul.f64 	%fd7, %fd3, %fd6;
	cvt.rn.f32.f64 	%f2, %fd7;
	ld.u64 	%rd10, [%rd9+8];
	setp.lt.u64 	%p1, %rd8, %rd10;
	selp.b64 	%rd2, 0, %rd10, %p1;
	mul.f64 	%fd8, %fd1, 0d3FE0000000000000;
	cvt.rpi.f64.f64 	%fd9, %fd8;
	cvt.rzi.s64.f64 	%rd11, %fd9;
	sub.s64 	%rd12, %rd8, %rd2;
	add.s64 	%rd3, %rd12, %rd11;
	or.b64  	%rd13, %rd3, %rd1;
	and.b64  	%rd14, %rd13, -4294967296;
	setp.ne.s64 	%p2, %rd14, 0;
	@%p2 bra 	$L__BB1_2;
	cvt.u32.u64 	%r1, %rd1;
	cvt.u32.u64 	%r2, %rd3;
	rem.u32 	%r3, %r2, %r1;
	cvt.u64.u32 	%rd18, %r3;
	bra.uni 	$L__BB1_3;
$L__BB1_2:
	rem.s64 	%rd18, %rd3, %rd1;
$L__BB1_3:
	add.s64 	%rd15, %rd2, %rd18;
	shl.b64 	%rd16, %rd15, 3;
	add.s64 	%rd17, %rd7, %rd16;
	st.v2.f32 	[%rd17], {%f1, %f2};
	ret;

}
.func _ZN40_INTERNAL_3cf92b6a_4_k_cu_984aa326_2442712s2fftKernels26fft_norm_ortho_shift_eq_cbEPvm6float2S1_S1_(
	.param .b64 _ZN40_INTERNAL_3cf92b6a_4_k_cu_984aa326_2442712s2fftKernels26fft_norm_ortho_shift_eq_cbEPvm6float2S1_S1__param_0,
	.param .b64 _ZN40_INTERNAL_3cf92b6a_4_k_cu_984aa326_2442712s2fftKernels26fft_norm_ortho_shift_eq_cbEPvm6float2S1_S1__param_1,
	.param .align 8 .b8 _ZN40_INTERNAL_3cf92b6a_4_k_cu_984aa326_2442712s2fftKernels26fft_norm_ortho_shift_eq_cbEPvm6float2S1_S1__param_2[8],
	.param .b64 _ZN40_INTERNAL_3cf92b6a_4_k_cu_984aa326_2442712s2fftKernels26fft_norm_ortho_shift_eq_cbEPvm6float2S1_S1__param_3,
	.param .b64 _ZN40_INTERNAL_3cf92b6a_4_k_cu_984aa326_2442712s2fftKernels26fft_norm_ortho_shift_eq_cbEPvm6float2S1_S1__param_4
)
{
	.reg .pred 	%p<3>;
	.reg .b32 	%r<7>;
	.reg .b32 	%f<7>;
	.reg .b64 	%rd<27>;
	.reg .b64 	%fd<10>;

	ld.param.u64 	%rd11, [_ZN40_INTERNAL_3cf92b6a_4_k_cu_984aa326_2442712s2fftKernels26fft_norm_ortho_shift_eq_cbEPvm6float2S1_S1__param_0];
	ld.param.u64 	%rd12, [_ZN40_INTERNAL_3cf92b6a_4_k_cu_984aa326_2442712s2fftKernels26fft_norm_ortho_shift_eq_cbEPvm6float2S1_S1__param_1];
	ld.param.v2.f32 	{%f1, %f2}, [_ZN40_INTERNAL_3cf92b6a_4_k_cu_984aa326_2442712s2fftKernels26fft_norm_ortho_shift_eq_cbEPvm6float2S1_S1__param_2];
	ld.param.u64 	%rd13, [_ZN40_INTERNAL_3cf92b6a_4_k_cu_984aa326_2442712s2fftKernels26fft_norm_ortho_shift_eq_cbEPvm6float2S1_S1__param_3];
	ld.u64 	%rd1, [%rd13];
	cvt.rn.f64.s64 	%fd1, %rd1;
	ld.u64 	%rd2, [%rd13+8];
	sub.s64 	%rd14, %rd12, %rd2;
	or.b64  	%rd15, %rd14, %rd1;
	and.b64  	%rd16, %rd15, -4294967296;
	setp.ne.s64 	%p1, %rd16, 0;
	@%p1 bra 	$L__BB2_2;
	cvt.u32.u64 	%r1, %rd1;
	cvt.u32.u64 	%r2, %rd14;
	rem.u32 	%r3, %r2, %r1;
	cvt.u64.u32 	%rd25, %r3;
	bra.uni 	$L__BB2_3;
$L__BB2_2:
	rem.u64 	%rd25, %rd14, %rd1;
$L__BB2_3:
	mul.f64 	%fd2, %fd1, 0d3FE0000000000000;
	cvt.rpi.f64.f64 	%fd3, %fd2;
	cvt.rzi.s64.f64 	%rd17, %fd3;
	add.s64 	%rd7, %rd17, %rd12;
	or.b64  	%rd18, %rd7, %rd1;
	and.b64  	%rd19, %rd18, -4294967296;
	setp.ne.s64 	%p2, %rd19, 0;
	@%p2 bra 	$L__BB2_5;
	cvt.u32.u64 	%r4, %rd1;
	cvt.u32.u64 	%r5, %rd7;
	rem.u32 	%r6, %r5, %r4;
	cvt.u64.u32 	%rd26, %r6;
	bra.uni 	$L__BB2_6;
$L__BB2_5:
	rem.u64 	%rd26, %rd7, %rd1;
$L__BB2_6:
	cvt.rn.f32.f64 	%f3, %fd1;
	sqrt.rn.f32 	%f4, %f3;
	cvt.f64.f32 	%fd4, %f4;
	rcp.rn.f64 	%fd5, %fd4;
	sub.s64 	%rd20, %rd2, %rd25;
	add.s64 	%rd21, %rd20, %rd14;
	add.s64 	%rd22, %rd21, %rd26;
	shl.b64 	%rd23, %rd22, 3;
	add.s64 	%rd24, %rd11, %rd23;
	cvt.f64.f32 	%fd6, %f1;
	mul.f64 	%fd7, %fd5, %fd6;
	cvt.rn.f32.f64 	%f5, %fd7;
	cvt.f64.f32 	%fd8, %f2;
	mul.f64 	%fd9, %fd5, %fd8;
	cvt.rn.f32.f64 	%f6, %fd9;
	st.v2.f32 	[%rd24], {%f5, %f6};
	ret;

}
.func _ZN40_INTERNAL_3cf92b6a_4_k_cu_984aa326_2442712s2fftKernels11fft_norm_cbEPvm6float2S1_S1_(
	.param .b64 _ZN40_INTERNAL_3cf92b6a_4_k_cu_984aa326_2442712s2fftKernels11fft_norm_cbEPvm6float2S1_S1__param_0,
	.param .b64 _ZN40_INTERNAL_3cf92b6a_4_k_cu_984aa326_2442712s2fftKernels11fft_norm_cbEPvm6float2S1_S1__param_1,
	.param .align 8 .b8 _ZN40_INTERNAL_3cf92b6a_4_k_cu_984aa326_2442712s2fftKernels11fft_norm_cbEPvm6float2S1_S1__param_2[8],
	.param .b64 _ZN40_INTERNAL_3cf92b6a_4_k_cu_984aa326_2442712s2fftKernels11fft_norm_cbEPvm6float2S1_S1__param_3,
	.param .b64 _ZN40_INTERNAL_3cf92b6a_4_k_cu_984aa326_2442712s2fftKernels11fft_norm_cbEPvm6float2S1_S1__param_4
)
{
	.reg .b32 	%f<5>;
	.reg .b64 	%rd<7>;
	.reg .b64 	%fd<7>;

	ld.param.u64 	%rd1, [_ZN40_INTERNAL_3cf92b6a_4_k_cu_984aa326_2442712s2fftKernels11fft_norm_cbEPvm6float2S1_S1__param_0];
	ld.param.u64 	%rd2, [_ZN40_INTERNAL_3cf92b6a_4_k_cu_984aa326_2442712s2fftKernels11fft_norm_cbEPvm6float2S1_S1__param_1];
	ld.param.v2.f32 	{%f1, %f2}, [_ZN40_INTERNAL_3cf92b6a_4_k_cu_984aa326_2442712s2fftKernels11fft_norm_cbEPvm6float2S1_S1__param_2];
	ld.param.u64 	%rd3, [_ZN40_INTERNAL_3cf92b6a_4_k_cu_984aa326_2442712s2fftKernels11fft_norm_cbEPvm6float2S1_S1__param_3];
	ld.u64 	%rd4, [%rd3];
	cvt.rn.f64.s64 	%fd1, %rd4;
	rcp.rn.f64 	%fd2, %fd1;
	cvt.f64.f32 	%fd3, %f1;
	mul.f64 	%fd4, %fd2, %fd3;
	cvt.rn.f32.f64 	%f3, %fd4;
	cvt.f64.f32 	%fd5, %f2;
	mul.f64 	%fd6, %fd2, %fd5;
	cvt.rn.f32.f64 	%f4, %fd6;
	shl.b64 	%rd5, %rd2, 3;
	add.s64 	%rd6, %rd1, %rd5;
	st.v2.f32 	[%rd6], {%f3, %f4};
	ret;

}
.func _ZN40_INTERNAL_3cf92b6a_4_k_cu_984aa326_2442712s2fftKernels17fft_norm_shift_cbEPvm6float2S1_S1_(
	.param .b64 _ZN40_INTERNAL_3cf92b6a_4_k_cu_984aa326_2442712s2fftKernels17fft_norm_shift_cbEPvm6float2S1_S1__param_0,
	.param .b64 _ZN40_INTERNAL_3cf92b6a_4_k_cu_984aa326_2442712s2fftKernels17fft_norm_shift_cbEPvm6float2S1_S1__param_1,
	.param .align 8 .b8 _ZN40_INTERNAL_3cf92b6a_4_k_cu_984aa326_2442712s2fftKernels17fft_norm_shift_cbEPvm6float2S1_S1__param_2[8],
	.param .b64 _ZN40_INTERNAL_3cf92b6a_4_k_cu_984aa326_2442712s2fftKernels17fft_norm_shift_cbEPvm6float2S1_S1__param_3,
	.param .b64 _ZN40_INTERNAL_3cf92b6a_4_k_cu_984aa326_2442712s2fftKernels17fft_norm_shift_cbEPvm6float2S1_S1__param_4
)
{
	.reg .pred 	%p<3>;
	.reg .b32 	%r<4>;
	.reg .b32 	%f<5>;
	.reg .b64 	%rd<19>;
	.reg .b64 	%fd<9>;

	ld.param.u64 	%rd7, [_ZN40_INTERNAL_3cf92b6a_4_k_cu_984aa326_2442712s2fftKernels17fft_norm_shift_cbEPvm6float2S1_S1__param_0];
	ld.param.u64 	%rd8, [_ZN40_INTERNAL_3cf92b6a_4_k_cu_984aa326_2442712s2fftKernels17fft_norm_shift_cbEPvm6float2S1_S1__param_1];
	ld.param.v2.f32 	{%f3, %f4}, [_ZN40_INTERNAL_3cf92b6a_4_k_cu_984aa326_2442712s2fftKernels17fft_norm_shift_cbEPvm6float2S1_S1__param_2];
	ld.param.u64 	%rd9, [_ZN40_INTERNAL_3cf92b6a_4_k_cu_984aa326_2442712s2fftKernels17fft_norm_shift_cbEPvm6float2S1_S1__param_3];
	ld.u64 	%rd1, [%rd9];
	cvt.rn.f64.s64 	%fd1, %rd1;
	rcp.rn.f64 	%fd2, %fd1;
	cvt.f64.f32 	%fd3, %f3;
	mul.f64 	%fd4, %fd2, %fd3;
	cvt.rn.f32.f64 	%f1, %fd4;
	cvt.f64.f32 	%fd5, %f4;
	mul.f64 	%fd6, %fd2, %fd5;
	cvt.rn.f32.f64 	%f2, %fd6;
	ld.u64 	%rd10, [%rd9+8];
	setp.lt.u64 	%p1, %rd8, %rd10;
	selp.b64 	%rd2, 0, %rd10, %p1;
	mul.f64 	%fd7, %fd1, 0d3FE0000000000000;
	cvt.rpi.f64.f64 	%fd8, %fd7;
	cvt.rzi.s64.f64 	%rd11, %fd8;
	sub.s64 	%rd12, %rd8, %rd2;
	add.s64 	%rd3, %rd12, %rd11;
	or.b64  	%rd13, %rd3, %rd1;
	and.b64  	%rd14, %rd13, -4294967296;
	setp.ne.s64 	%p2, %rd14, 0;
	@%p2 bra 	$L__BB4_2;
	cvt.u32.u64 	%r1, %rd1;
	cvt.u32.u64 	%r2, %rd3;
	rem.u32 	%r3, %r2, %r1;
	cvt.u64.u32 	%rd18, %r3;
	bra.uni 	$L__BB4_3;
$L__BB4_2:
	rem.s64 	%rd18, %rd3, %rd1;
$L__BB4_3:
	add.s64 	%rd15, %rd2, %rd18;
	shl.b64 	%rd16, %rd15, 3;
	add.s64 	%rd17, %rd7, %rd16;
	st.v2.f32 	[%rd17], {%f1, %f2};
	ret;

}
.func _ZN40_INTERNAL_3cf92b6a_4_k_cu_984aa326_2442712s2fftKernels20fft_norm_shift_eq_cbEPvm6float2S1_S1_(
	.param .b64 _ZN40_INTERNAL_3cf92b6a_4_k_cu_984aa326_2442712s2fftKernels20fft_norm_shift_eq_cbEPvm6float2S1_S1__param_0,
	.param .b64 _ZN40_INTERNAL_3cf92b6a_4_k_cu_984aa326_2442712s2fftKernels20fft_norm_shift_eq_cbEPvm6float2S1_S1__param_1,
	.param .align 8 .b8 _ZN40_INTERNAL_3cf92b6a_4_k_cu_984aa326_2442712s2fftKernels20fft_norm_shift_eq_cbEPvm6float2S1_S1__param_2[8],
	.param .b64 _ZN40_INTERNAL_3cf92b6a_4_k_cu_984aa326_2442712s2fftKernels20fft_norm_shift_eq_cbEPvm6float2S1_S1__param_3,
	.param .b64 _ZN40_INTERNAL_3cf92b6a_4_k_cu_984aa326_2442712s2fftKernels20fft_norm_shift_eq_cbEPvm6float2S1_S1__param_4
)
{
	.reg .pred 	%p<3>;
	.reg .b32 	%r<7>;
	.reg .b32 	%f<5>;
	.reg .b64 	%rd<27>;
	.reg .b64 	%fd<9>;

	ld.param.u64 	%rd11, [_ZN40_INTERNAL_3cf92b6a_4_k_cu_984aa326_2442712s2fftKernels20fft_norm_shift_eq_cbEPvm6float2S1_S1__param_0];
	ld.param.u64 	%rd12, [_ZN40_INTERNAL_3cf92b6a_4_k_cu_984aa326_2442712s2fftKernels20fft_norm_shift_eq_cbEPvm6float2S1_S1__param_1];
	ld.param.v2.f32 	{%f1, %f2}, [_ZN40_INTERNAL_3cf92b6a_4_k_cu_984aa326_2442712s2fftKernels20fft_norm_shift_eq_cbEPvm6float2S1_S1__param_2];
	ld.param.u64 	%rd13, [_ZN40_INTERNAL_3cf92b6a_4_k_cu_984aa326_2442712s2fftKernels20fft_norm_shift_eq_cbEPvm6float2S1_S1__param_3];
	ld.u64 	%rd1, [%rd13];
	cvt.rn.f64.s64 	%fd1, %rd1;
	ld.u64 	%rd2, [%rd13+8];
	sub.s64 	%rd14, %rd12, %rd2;
	or.b64  	%rd15, %rd14, %rd1;
	and.b64  	%rd16, %rd15, -4294967296;
	setp.ne.s64 	%p1, %rd16, 0;
	@%p1 bra 	$L__BB5_2;
	cvt.u32.u64 	%r1, %rd1;
	cvt.u32.u64 	%r2, %rd14;
	rem.u32 	%r3, %r2, %r1;
	cvt.u64.u32 	%rd25, %r3;
	bra.uni 	$L__BB5_3;
$L__BB5_2:
	rem.u64 	%rd25, %rd14, %rd1;
$L__BB5_3:
	mul.f64 	%fd2, %fd1, 0d3FE0000000000000;
	cvt.rpi.f64.f64 	%fd3, %fd2;
	cvt.rzi.s64.f64 	%rd17, %fd3;
	add.s64 	%rd7, %rd17, %rd12;
	or.b64  	%rd18, %rd7, %rd1;
	and.b64  	%rd19, %rd18, -4294967296;
	setp.ne.s64 	%p2, %rd19, 0;
	@%p2 bra 	$L__BB5_5;
	cvt.u32.u64 	%r4, %rd1;
	cvt.u32.u64 	%r5, %rd7;
	rem.u32 	%r6, %r5, %r4;
	cvt.u64.u32 	%rd26, %r6;
	bra.uni 	$L__BB5_6;
$L__BB5_5:
	rem.u64 	%rd26, %rd7, %rd1;
$L__BB5_6:
	rcp.rn.f64 	%fd4, %fd1;
	sub.s64 	%rd20, %rd2, %rd25;
	add.s64 	%rd21, %rd20, %rd14;
	add.s64 	%rd22, %rd21, %rd26;
	shl.b64 	%rd23, %rd22, 3;
	add.s64 	%rd24, %rd11, %rd23;
	cvt.f64.f32 	%fd5, %f1;
	mul.f64 	%fd6, %fd4, %fd5;
	cvt.rn.f32.f64 	%f3, %fd6;
	cvt.f64.f32 	%fd7, %f2;
	mul.f64 	%fd8, %fd4, %fd7;
	cvt.rn.f32.f64 	%f4, %fd8;
	st.v2.f32 	[%rd24], {%f3, %f4};
	ret;

}
.func _ZN40_INTERNAL_3cf92b6a_4_k_cu_984aa326_2442712s2fftKernels15fft_shift_eq_cbEPvm6float2S1_S1_(
	.param .b64 _ZN40_INTERNAL_3cf92b6a_4_k_cu_984aa326_2442712s2fftKernels15fft_shift_eq_cbEPvm6float2S1_S1__param_0,
	.param .b64 _ZN40_INTERNAL_3cf92b6a_4_k_cu_984aa326_2442712s2fftKernels15fft_shift_eq_cbEPvm6float2S1_S1__param_1,
	.param .align 8 .b8 _ZN40_INTERNAL_3cf92b6a_4_k_cu_984aa326_2442712s2fftKernels15fft_shift_eq_cbEPvm6float2S1_S1__param_2[8],
	.param .b64 _ZN40_INTERNAL_3cf92b6a_4_k_cu_984aa326_2442712s2fftKernels15fft_shift_eq_cbEPvm6float2S1_S1__param_3,
	.param .b64 _ZN40_INTERNAL_3cf92b6a_4_k_cu_984aa326_2442712s2fftKernels15fft_shift_eq_cbEPvm6float2S1_S1__param_4
)
{
	.reg .pred 	%p<3>;
	.reg .b32 	%r<7>;
	.reg .b32 	%f<3>;
	.reg .b64 	%rd<27>;
	.reg .b64 	%fd<4>;

	ld.param.u64 	%rd11, [_ZN40_INTERNAL_3cf92b6a_4_k_cu_984aa326_2442712s2fftKernels15fft_shift_eq_cbEPvm6float2S1_S1__param_0];
	ld.param.u64 	%rd12, [_ZN40_INTERNAL_3cf92b6a_4_k_cu_984aa326_2442712s2fftKernels15fft_shift_eq_cbEPvm6float2S1_S1__param_1];
	ld.param.v2.f32 	{%f1, %f2}, [_ZN40_INTERNAL_3cf92b6a_4_k_cu_984aa326_2442712s2fftKernels15fft_shift_eq_cbEPvm6float2S1_S1__param_2];
	ld.param.u64 	%rd13, [_ZN40_INTERNAL_3cf92b6a_4_k_cu_984aa326_2442712s2fftKernels15fft_shift_eq_cbEPvm6float2S1_S1__param_3];
	ld.u64 	%rd1, [%rd13];
	ld.u64 	%rd2, [%rd13+8];
	sub.s64 	%rd14, %rd12, %rd2;
	or.b64  	%rd15, %rd14, %rd1;
	and.b64  	%rd16, %rd15, -4294967296;
	setp.ne.s64 	%p1, %rd16, 0;
	@%p1 bra 	$L__BB6_2;
	cvt.u32.u64 	%r1, %rd1;
	cvt.u32.u64 	%r2, %rd14;
	rem.u32 	%r3, %r2, %r1;
	cvt.u64.u32 	%rd25, %r3;
	bra.uni 	$L__BB6_3;
$L__BB6_2:
	rem.u64 	%rd25, %rd14, %rd1;
$L__BB6_3:
	cvt.rn.f64.s64 	%fd1, %rd1;
	mul.f64 	%fd2, %fd1, 0d3FE0000000000000;
	cvt.rpi.f64.f64 	%fd3, %fd2;
	cvt.rzi.s64.f64 	%rd17, %fd3;
	add.s64 	%rd7, %rd17, %rd12;
	or.b64  	%rd18, %rd7, %rd1;
	and.b64  	%rd19, %rd18, -4294967296;
	setp.ne.s64 	%p2, %rd19, 0;
	@%p2 bra 	$L__BB6_5;
	cvt.u32.u64 	%r4, %rd1;
	cvt.u32.u64 	%r5, %rd7;
	rem.u32 	%r6, %r5, %r4;
	cvt.u64.u32 	%rd26, %r6;
	bra.uni 	$L__BB6_6;
$L__BB6_5:
	rem.u64 	%rd26, %rd7, %rd1;
$L__BB6_6:
	sub.s64 	%rd20, %rd2, %rd25;
	add.s64 	%rd21, %rd20, %rd14;
	add.s64 	%rd22, %rd21, %rd26;
	shl.b64 	%rd23, %rd22, 3;
	add.s64 	%rd24, %rd11, %rd23;
	st.v2.f32 	[%rd24], {%f1, %f2};
	ret;

}
.func _ZN40_INTERNAL_3cf92b6a_4_k_cu_984aa326_2442712s2fftKernels12fft_shift_cbEPvm6float2S1_S1_(
	.param .b64 _ZN40_INTERNAL_3cf92b6a_4_k_cu_984aa326_2442712s2fftKernels12fft_shift_cbEPvm6float2S1_S1__param_0,
	.param .b64 _ZN40_INTERNAL_3cf92b6a_4_k_cu_984aa326_2442712s2fftKernels12fft_shift_cbEPvm6float2S1_S1__param_1,
	.param .align 8 .b8 _ZN40_INTERNAL_3cf92b6a_4_k_cu_984aa326_2442712s2fftKernels12fft_shift_cbEPvm6float2S1_S1__param_2[8],
	.param .b64 _ZN40_INTERNAL_3cf92b6a_4_k_cu_984aa326_2442712s2fftKernels12fft_shift_cbEPvm6float2S1_S1__param_3,
	.param .b64 _ZN40_INTERNAL_3cf92b6a_4_k_cu_984aa326_2442712s2fftKernels12fft_shift_cbEPvm6float2S1_S1__param_4
)
{
	.reg .pred 	%p<3>;
	.reg .b32 	%r<4>;
	.reg .b32 	%f<3>;
	.reg .b64 	%rd<19>;
	.reg .b64 	%fd<4>;

	ld.param.u64 	%rd7, [_ZN40_INTERNAL_3cf92b6a_4_k_cu_984aa326_2442712s2fftKernels12fft_shift_cbEPvm6float2S1_S1__param_0];
	ld.param.u64 	%rd8, [_ZN40_INTERNAL_3cf92b6a_4_k_cu_984aa326_2442712s2fftKernels12fft_shift_cbEPvm6float2S1_S1__param_1];
	ld.param.v2.f32 	{%f1, %f2}, [_ZN40_INTERNAL_3cf92b6a_4_k_cu_984aa326_2442712s2fftKernels12fft_shift_cbEPvm6float2S1_S1__param_2];
	ld.param.u64 	%rd9, [_ZN40_INTERNAL_3cf92b6a_4_k_cu_984aa326_2442712s2fftKernels12fft_shift_cbEPvm6float2S1_S1__param_3];
	ld.u64 	%rd1, [%rd9];
	ld.u64 	%rd10, [%rd9+8];
	setp.lt.u64 	%p1, %rd8, %rd10;
	selp.b64 	%rd2, 0, %rd10, %p1;
	cvt.rn.f64.s64 	%fd1, %rd1;
	mul.f64 	%fd2, %fd1, 0d3FE0000000000000;
	cvt.rpi.f64.f64 	%fd3, %fd2;
	cvt.rzi.s64.f64 	%rd11, %fd3;
	sub.s64 	%rd12, %rd8, %rd2;
	add.s64 	%rd3, %rd12, %rd11;
	or.b64  	%rd13, %rd3, %rd1;
	and.b64  	%rd14, %rd13, -4294967296;
	setp.ne.s64 	%p2, %rd14, 0;
	@%p2 bra 	$L__BB7_2;
	cvt.u32.u64 	%r1, %rd1;
	cvt.u32.u64 	%r2, %rd3;
	rem.u32 	%r3, %r2, %r1;
	cvt.u64.u32 	%rd18, %r3;
	bra.uni 	$L__BB7_3;
$L__BB7_2:
	rem.s64 	%rd18, %rd3, %rd1;
$L__BB7_3:
	add.s64 	%rd15, %rd2, %rd18;
	shl.b64 	%rd16, %rd15, 3;
	add.s64 	%rd17, %rd7, %rd16;
	st.v2.f32 	[%rd17], {%f1, %f2};
	ret;

}
.func  (.param .align 8 .b8 func_retval0[8]) _ZN40_INTERNAL_3cf92b6a_4_k_cu_984aa326_2442712s2fftKernels13ifft_shift_cbEPvmS1_S1_(
	.param .b64 _ZN40_INTERNAL_3cf92b6a_4_k_cu_984aa326_2442712s2fftKernels13ifft_shift_cbEPvmS1_S1__param_0,
	.param .b64 _ZN40_INTERNAL_3cf92b6a_4_k_cu_984aa326_2442712s2fftKernels13ifft_shift_cbEPvmS1_S1__param_1,
	.param .b64 _ZN40_INTERNAL_3cf92b6a_4_k_cu_984aa326_2442712s2fftKernels13ifft_shift_cbEPvmS1_S1__param_2,
	.param .b64 _ZN40_INTERNAL_3cf92b6a_4_k_cu_984aa326_2442712s2fftKernels13ifft_shift_cbEPvmS1_S1__param_3
)
{
	.reg .pred 	%p<3>;
	.reg .b32 	%r<4>;
	.reg .b32 	%f<3>;
	.reg .b64 	%rd<19>;
	.reg .b64 	%fd<4>;

	ld.param.u64 	%rd7, [_ZN40_INTERNAL_3cf92b6a_4_k_cu_984aa326_2442712s2fftKernels13ifft_shift_cbEPvmS1_S1__param_0];
	ld.param.u64 	%rd8, [_ZN40_INTERNAL_3cf92b6a_4_k_cu_984aa326_2442712s2fftKernels13ifft_shift_cbEPvmS1_S1__param_1];
	ld.param.u64 	%rd9, [_ZN40_INTERNAL_3cf92b6a_4_k_cu_984aa326_2442712s2fftKernels13ifft_shift_cbEPvmS1_S1__param_2];
	ld.u64 	%rd1, [%rd9];
	ld.u64 	%rd10, [%rd9+8];
	setp.lt.u64 	%p1, %rd8, %rd10;
	selp.b64 	%rd2, 0, %rd10, %p1;
	sub.s64 	%rd11, %rd8, %rd2;
	cvt.rn.f64.s64 	%fd1, %rd1;
	mul.f64 	%fd2, %fd1, 0d3FE0000000000000;
	cvt.rmi.f64.f64 	%fd3, %fd2;
	cvt.rzi.s64.f64 	%rd12, %fd3;
	add.s64 	%rd3, %rd11, %rd12;
	or.b64  	%rd13, %rd3, %rd1;
	and.b64  	%rd14, %rd13, -4294967296;
	setp.ne.s64 	%p2, %rd14, 0;
	@%p2 bra 	$L__BB8_2;
	cvt.u32.u64 	%r1, %rd1;
	cvt.u32.u64 	%r2, %rd3;
	rem.u32 	%r3, %r2, %r1;
	cvt.u64.u32 	%rd18, %r3;
	bra.uni 	$L__BB8_3;
$L__BB8_2:
	rem.s64 	%rd18, %rd3, %rd1;
$L__BB8_3:
	add.s64 	%rd15, %rd2, %rd18;
	shl.b64 	%rd16, %rd15, 3;
	add.s64 	%rd17, %rd7, %rd16;
	ld.v2.f32 	{%f1, %f2}, [%rd17];
	st.param.f32 	[func_retval0], %f1;
	st.param.f32 	[func_retval0+4], %f2;
	ret;

}
.func  (.param .align 8 .b8 func_retval0[8]) _ZN40_INTERNAL_3cf92b6a_4_k_cu_984aa326_2442712s2fftKernels16ifft_shift_eq_cbEPvmS1_S1_(
	.param .b64 _ZN40_INTERNAL_3cf92b6a_4_k_cu_984aa326_2442712s2fftKernels16ifft_shift_eq_cbEPvmS1_S1__param_0,
	.param .b64 _ZN40_INTERNAL_3cf92b6a_4_k_cu_984aa326_2442712s2fftKernels16ifft_shift_eq_cbEPvmS1_S1__param_1,
	.param .b64 _ZN40_INTERNAL_3cf92b6a_4_k_cu_984aa326_2442712s2fftKernels16ifft_shift_eq_cbEPvmS1_S1__param_2,
	.param .b64 _ZN40_INTERNAL_3cf92b6a_4_k_cu_984aa326_2442712s2fftKernels16ifft_shift_eq_cbEPvmS1_S1__param_3
)
{
	.reg .pred 	%p<3>;
	.reg .b32 	%r<7>;
	.reg .b32 	%f<3>;
	.reg .b64 	%rd<27>;
	.reg .b64 	%fd<4>;

	ld.param.u64 	%rd11, [_ZN40_INTERNAL_3cf92b6a_4_k_cu_984aa326_2442712s2fftKernels16ifft_shift_eq_cbEPvmS1_S1__param_0];
	ld.param.u64 	%rd12, [_ZN40_INTERNAL_3cf92b6a_4_k_cu_984aa326_2442712s2fftKernels16ifft_shift_eq_cbEPvmS1_S1__param_1];
	ld.param.u64 	%rd13, [_ZN40_INTERNAL_3cf92b6a_4_k_cu_984aa326_2442712s2fftKernels16ifft_shift_eq_cbEPvmS1_S1__param_2];
	ld.u64 	%rd1, [%rd13];
	ld.u64 	%rd2, [%rd13+8];
	sub.s64 	%rd14, %rd12, %rd2;
	or.b64  	%rd15, %rd14, %rd1;
	and.b64  	%rd16, %rd15, -4294967296;
	setp.ne.s64 	%p1, %rd16, 0;
	@%p1 bra 	$L__BB9_2;
	cvt.u32.u64 	%r1, %rd1;
	cvt.u32.u64 	%r2, %rd14;
	rem.u32 	%r3, %r2, %r1;
	cvt.u64.u32 	%rd25, %r3;
	bra.uni 	$L__BB9_3;
$L__BB9_2:
	rem.u64 	%rd25, %rd14, %rd1;
$L__BB9_3:
	cvt.rn.f64.s64 	%fd1, %rd1;
	mul.f64 	%fd2, %fd1, 0d3FE0000000000000;
	cvt.rmi.f64.f64 	%fd3, %fd2;
	cvt.rzi.s64.f64 	%rd17, %fd3;
	add.s64 	%rd7, %rd17, %rd12;
	or.b64  	%rd18, %rd7, %rd1;
	and.b64  	%rd19, %rd18, -4294967296;
	setp.ne.s64 	%p2, %rd19, 0;
	@%p2 bra 	$L__BB9_5;
	cvt.u32.u64 	%r4, %rd1;
	cvt.u32.u64 	%r5, %rd7;
	rem.u32 	%r6, %r5, %r4;
	cvt.u64.u32 	%rd26, %r6;
	bra.uni 	$L__BB9_6;
$L__BB9_5:
	rem.u64 	%rd26, %rd7, %rd1;
$L__BB9_6:
	sub.s64 	%rd20, %rd2, %rd25;
	add.s64 	%rd21, %rd20, %rd14;
	add.s64 	%rd22, %rd21, %rd26;
	shl.b64 	%rd23, %rd22, 3;
	add.s64 	%rd24, %rd11, %rd23;
	ld.v2.f32 	{%f1, %f2}, [%rd24];
	st.param.f32 	[func_retval0], %f1;
	st.param.f32 	[func_retval0+4], %f2;
	ret;

}


// ===== COMPILED SASS (sm_100) =====

	.target	sm_100

	.elftype	@"ET_EXEC"


//--------------------- .note.nv.tkinfo           --------------------------
	.section	.note.nv.tkinfo,"",@"SHT_NOTE"
	.sectionflags	@"SHF_NOTE_NV_TKINFO"
	.tkinfo
        /*0018*/ 	.word	0x00000002
        /*0030*/ 	.string	""
        /*0030*/ 	.string	"ptxas"
        /*0030*/ 	.string	"Cuda compilation tools, release 13.0, V13.0.88"
        /*0030*/ 	.string	"Build cuda_13.0.r13.0/compiler.36424714_0"
        /*0030*/ 	.string	"-arch sm_100 -m 64 "



//--------------------- .note.nv.cuinfo           --------------------------
	.section	.note.nv.cuinfo,"",@"SHT_NOTE"
	.sectionflags	@"SHF_NOTE_NV_CUINFO"
        /*0018*/ 	.short	0x0002
        /*001a*/ 	.short	0x0064
        /*001c*/ 	.short	0x0082
	.zero		2


//--------------------- .nv.info                  --------------------------
	.section	.nv.info,"",@"SHT_CUDA_INFO"
	.align	4


	//----- nvinfo : EIATTR_MERCURY_ISA_VERSION
	.align		4
        /*0000*/ 	.byte	0x03, 0x5f
        /*0002*/ 	.short	0x0101


//--------------------- .nv.compat                --------------------------
	.section	.nv.compat,"",@"SHT_CUDA_COMPAT_INFO"
	.align	4
        /*0000*/ 	.byte	0x02, 0x09, 0x00, 0x00, 0x02, 0x02, 0x01, 0x00, 0x02, 0x05, 0x05, 0x00, 0x03, 0x07, 0x01, 0x01
        /*0010*/ 	.byte	0x02, 0x03, 0x00, 0x00, 0x02, 0x06, 0x01, 0x00, 0x04, 0x0b, 0x08, 0x00, 0x00, 0x00, 0x00, 0x00
        /*0020*/ 	.byte	0x00, 0x00, 0x00, 0x00


//--------------------- .nv.callgraph             --------------------------
	.section	.nv.callgraph,"",@"SHT_CUDA_CALLGRAPH"
	.align	4
	.sectionentsize	8
	.align		4
        /*0000*/ 	.word	0x00000000
	.align		4
        /*0004*/ 	.word	0xffffffff
	.align		4
        /*0008*/ 	.word	0x00000000
	.align		4
        /*000c*/ 	.word	0xfffffffe
	.align		4
        /*0010*/ 	.word	0x00000000
	.align		4
        /*0014*/ 	.word	0xfffffffd
	.align		4
        /*0018*/ 	.word	0x00000000
	.align		4
        /*001c*/ 	.word	0xfffffffc


//--------------------- .nv.constant4             --------------------------
	.section	.nv.constant4,"a",@progbits
	.align	8
	.align		8
.nv.constant4:
        /*0000*/ 	.dword	_ZN40_INTERNAL_3cf92b6a_4_k_cu_984aa326_2449412s2fftKernels26fft_norm_ortho_noshift_ptrE
	.align		8
        /*0008*/ 	.dword	_ZN40_INTERNAL_3cf92b6a_4_k_cu_984aa326_2449412s2fftKernels24fft_norm_ortho_shift_ptrE
	.align		8
        /*0010*/ 	.dword	_ZN40_INTERNAL_3cf92b6a_4_k_cu_984aa326_2449412s2fftKernels27fft_norm_ortho_shift_eq_ptrE
	.align		8
        /*0018*/ 	.dword	_ZN40_INTERNAL_3cf92b6a_4_k_cu_984aa326_2449412s2fftKernels20fft_norm_noshift_ptrE
	.align		8
        /*0020*/ 	.dword	_ZN40_INTERNAL_3cf92b6a_4_k_cu_984aa326_2449412s2fftKernels18fft_norm_shift_ptrE
	.align		8
        /*0028*/ 	.dword	_ZN40_INTERNAL_3cf92b6a_4_k_cu_984aa326_2449412s2fftKernels21fft_norm_shift_eq_ptrE
	.align		8
        /*0030*/ 	.dword	_ZN40_INTERNAL_3cf92b6a_4_k_cu_984aa326_2449412s2fftKernels16fft_shift_eq_ptrE
	.align		8
        /*0038*/ 	.dword	_ZN40_INTERNAL_3cf92b6a_4_k_cu_984aa326_2449412s2fftKernels13fft_shift_ptrE
	.align		8
        /*0040*/ 	.dword	_ZN40_INTERNAL_3cf92b6a_4_k_cu_984aa326_2449412s2fftKernels14ifft_shift_ptrE
	.align		8
        /*0048*/ 	.dword	_ZN40_INTERNAL_3cf92b6a_4_k_cu_984aa326_2449412s2fftKernels17ifft_shift_eq_ptrE


//--------------------- .nv.global.init           --------------------------
	.section	.nv.global.init,"aw",@progbits
	.align	8
.nv.global.init:
	.type		_ZN40_INTERNAL_3cf92b6a_4_k_cu_984aa326_2449412s2fftKernels14ifft_shift_ptrE,@object
	.size		_ZN40_INTERNAL_3cf92b6a_4_k_cu_984aa326_2449412s2fftKernels14ifft_shift_ptrE,(_ZN40_INTERNAL_3cf92b6a_4_k_cu_984aa326_2449412s2fftKernels26fft_norm_ortho_noshift_ptrE - _ZN40_INTERNAL_3cf92b6a_4_k_cu_984aa326_2449412s2fftKernels14ifft_shift_ptrE)
	.other		_ZN40_INTERNAL_3cf92b6a_4_k_cu_984aa326_2449412s2fftKernels14ifft_shift_ptrE,@"STV_DEFAULT STO_CUDA_MANAGED"
_ZN40_INTERNAL_3cf92b6a_4_k_cu_984aa326_2449412s2fftKernels14ifft_shift_ptrE:
        /*0000*/ 	.byte	0x09, 0x00, 0x00, 0x00, 0x00, 0x00, 0x00, 0x00
	.type		_ZN40_INTERNAL_3cf92b6a_4_k_cu_984aa326_2449412s2fftKernels26fft_norm_ortho_noshift_ptrE,@object
	.size		_ZN40_INTERNAL_3cf92b6a_4_k_cu_984aa326_2449412s2fftKernels26fft_norm_ortho_noshift_ptrE,(_ZN40_INTERNAL_3cf92b6a_4_k_cu_984aa326_2449412s2fftKernels18fft_norm_shift_ptrE - _ZN40_INTERNAL_3cf92b6a_4_k_cu_984aa326_2449412s2fftKernels26fft_norm_ortho_noshift_ptrE)
	.other		_ZN40_INTERNAL_3cf92b6a_4_k_cu_984aa326_2449412s2fftKernels26fft_norm_ortho_noshift_ptrE,@"STV_DEFAULT STO_CUDA_MANAGED"
_ZN40_INTERNAL_3cf92b6a_4_k_cu_984aa326_2449412s2fftKernels26fft_norm_ortho_noshift_ptrE:
        /*0008*/ 	.byte	0x01, 0x00, 0x00, 0x00, 0x00, 0x00, 0x00, 0x00
	.type		_ZN40_INTERNAL_3cf92b6a_4_k_cu_984aa326_2449412s2fftKernels18fft_norm_shift_ptrE,@object
	.size		_ZN40_INTERNAL_3cf92b6a_4_k_cu_984aa326_2449412s2fftKernels18fft_norm_shift_ptrE,(_ZN40_INTERNAL_3cf92b6a_4_k_cu_984aa326_2449412s2fftKernels27fft_norm_ortho_shift_eq_ptrE - _ZN40_INTERNAL_3cf92b6a_4_k_cu_984aa326_2449412s2fftKernels18fft_norm_shift_ptrE)
	.other		_ZN40_INTERNAL_3cf92b6a_4_k_cu_984aa326_2449412s2fftKernels18fft_norm_shift_ptrE,@"STV_DEFAULT STO_CUDA_MANAGED"
_ZN40_INTERNAL_3cf92b6a_4_k_cu_984aa326_2449412s2fftKernels18fft_norm_shift_ptrE:
        /*0010*/ 	.byte	0x05, 0x00, 0x00, 0x00, 0x00, 0x00, 0x00, 0x00
	.type		_ZN40_INTERNAL_3cf92b6a_4_k_cu_984aa326_2449412s2fftKernels27fft_norm_ortho_shift_eq_ptrE,@object
	.size		_ZN40_INTERNAL_3cf92b6a_4_k_cu_984aa326_2449412s2fftKernels27fft_norm_ortho_shift_eq_ptrE,(_ZN40_INTERNAL_3cf92b6a_4_k_cu_984aa326_2449412s2fftKernels16fft_shift_eq_ptrE - _ZN40_INTERNAL_3cf92b6a_4_k_cu_984aa326_2449412s2fftKernels27fft_norm_ortho_shift_eq_ptrE)
	.other		_ZN40_INTERNAL_3cf92b6a_4_k_cu_984aa326_2449412s2fftKernels27fft_norm_ortho_shift_eq_ptrE,@"STV_DEFAULT STO_CUDA_MANAGED"
_ZN40_INTERNAL_3cf92b6a_4_k_cu_984aa326_2449412s2fftKernels27fft_norm_ortho_shift_eq_ptrE:
        /*0018*/ 	.byte	0x03, 0x00, 0x00, 0x00, 0x00, 0x00, 0x00, 0x00
	.type		_ZN40_INTERNAL_3cf92b6a_4_k_cu_984aa326_2449412s2fftKernels16fft_shift_eq_ptrE,@object
	.size		_ZN40_INTERNAL_3cf92b6a_4_k_cu_984aa326_2449412s2fftKernels16fft_shift_eq_ptrE,(_ZN40_INTERNAL_3cf92b6a_4_k_cu_984aa326_2449412s2fftKernels17ifft_shift_eq_ptrE - _ZN40_INTERNAL_3cf92b6a_4_k_cu_984aa326_2449412s2fftKernels16fft_shift_eq_ptrE)
	.other		_ZN40_INTERNAL_3cf92b6a_4_k_cu_984aa326_2449412s2fftKernels16fft_shift_eq_ptrE,@"STV_DEFAULT STO_CUDA_MANAGED"
_ZN40_INTERNAL_3cf92b6a_4_k_cu_984aa326_2449412s2fftKernels16fft_shift_eq_ptrE:
        /*0020*/ 	.byte	0x07, 0x00, 0x00, 0x00, 0x00, 0x00, 0x00, 0x00
	.type		_ZN40_INTERNAL_3cf92b6a_4_k_cu_984aa326_2449412s2fftKernels17ifft_shift_eq_ptrE,@object
	.size		_ZN40_INTERNAL_3cf92b6a_4_k_cu_984aa326_2449412s2fftKernels17ifft_shift_eq_ptrE,(_ZN40_INTERNAL_3cf92b6a_4_k_cu_984aa326_2449412s2fftKernels24fft_norm_ortho_shift_ptrE - _ZN40_INTERNAL_3cf92b6a_4_k_cu_984aa326_2449412s2fftKernels17ifft_shift_eq_ptrE)
	.other		_ZN40_INTERNAL_3cf92b6a_4_k_cu_984aa326_2449412s2fftKernels17ifft_shift_eq_ptrE,@"STV_DEFAULT STO_CUDA_MANAGED"
_ZN40_INTERNAL_3cf92b6a_4_k_cu_984aa326_2449412s2fftKernels17ifft_shift_eq_ptrE:
        /*0028*/ 	.byte	0x0a, 0x00, 0x00, 0x00, 0x00, 0x00, 0x00, 0x00
	.type		_ZN40_INTERNAL_3cf92b6a_4_k_cu_984aa326_2449412s2fftKernels24fft_norm_ortho_shift_ptrE,@object
	.size		_ZN40_INTERNAL_3cf92b6a_4_k_cu_984aa326_2449412s2fftKernels24fft_norm_ortho_shift_ptrE,(_ZN40_INTERNAL_3cf92b6a_4_k_cu_984aa326_2449412s2fftKernels21fft_norm_shift_eq_ptrE - _ZN40_INTERNAL_3cf92b6a_4_k_cu_984aa326_2449412s2fftKernels24fft_norm_ortho_shift_ptrE)
	.other		_ZN40_INTERNAL_3cf92b6a_4_k_cu_984aa326_2449412s2fftKernels24fft_norm_ortho_shift_ptrE,@"STV_DEFAULT STO_CUDA_MANAGED"
_ZN40_INTERNAL_3cf92b6a_4_k_cu_984aa326_2449412s2fftKernels24fft_norm_ortho_shift_ptrE:
        /*0030*/ 	.byte	0x02, 0x00, 0x00, 0x00, 0x00, 0x00, 0x00, 0x00
	.type		_ZN40_INTERNAL_3cf92b6a_4_k_cu_984aa326_2449412s2fftKernels21fft_norm_shift_eq_ptrE,@object
	.size		_ZN40_INTERNAL_3cf92b6a_4_k_cu_984aa326_2449412s2fftKernels21fft_norm_shift_eq_ptrE,(_ZN40_INTERNAL_3cf92b6a_4_k_cu_984aa326_2449412s2fftKernels20fft_norm_noshift_ptrE - _ZN40_INTERNAL_3cf92b6a_4_k_cu_984aa326_2449412s2fftKernels21fft_norm_shift_eq_ptrE)
	.other		_ZN40_INTERNAL_3cf92b6a_4_k_cu_984aa326_2449412s2fftKernels21fft_norm_shift_eq_ptrE,@"STV_DEFAULT STO_CUDA_MANAGED"
_ZN40_INTERNAL_3cf92b6a_4_k_cu_984aa326_2449412s2fftKernels21fft_norm_shift_eq_ptrE:
        /*0038*/ 	.byte	0x06, 0x00, 0x00, 0x00, 0x00, 0x00, 0x00, 0x00
	.type		_ZN40_INTERNAL_3cf92b6a_4_k_cu_984aa326_2449412s2fftKernels20fft_norm_noshift_ptrE,@object
	.size		_ZN40_INTERNAL_3cf92b6a_4_k_cu_984aa326_2449412s2fftKernels20fft_norm_noshift_ptrE,(_ZN40_INTERNAL_3cf92b6a_4_k_cu_984aa326_2449412s2fftKernels13fft_shift_ptrE - _ZN40_INTERNAL_3cf92b6a_4_k_cu_984aa326_2449412s2fftKernels20fft_norm_noshift_ptrE)
	.other		_ZN40_INTERNAL_3cf92b6a_4_k_cu_984aa326_2449412s2fftKernels20fft_norm_noshift_ptrE,@"STV_DEFAULT STO_CUDA_MANAGED"
_ZN40_INTERNAL_3cf92b6a_4_k_cu_984aa326_2449412s2fftKernels20fft_norm_noshift_ptrE:
        /*0040*/ 	.byte	0x04, 0x00, 0x00, 0x00, 0x00, 0x00, 0x00, 0x00
	.type		_ZN40_INTERNAL_3cf92b6a_4_k_cu_984aa326_2449412s2fftKernels13fft_shift_ptrE,@object
	.size		_ZN40_INTERNAL_3cf92b6a_4_k_cu_984aa326_2449412s2fftKernels13fft_shift_ptrE,(.L_7 - _ZN40_INTERNAL_3cf92b6a_4_k_cu_984aa326_2449412s2fftKernels13fft_shift_ptrE)
	.other		_ZN40_INTERNAL_3cf92b6a_4_k_cu_984aa326_2449412s2fftKernels13fft_shift_ptrE,@"STV_DEFAULT STO_CUDA_MANAGED"
_ZN40_INTERNAL_3cf92b6a_4_k_cu_984aa326_2449412s2fftKernels13fft_shift_ptrE:
        /*0048*/ 	.byte	0x08, 0x00, 0x00, 0x00, 0x00, 0x00, 0x00, 0x00
.L_7:


//--------------------- .nv.shared.reserved.0     --------------------------
	.section	.nv.shared.reserved.0,"aw",@nobits
	.weak		__nv_reservedSMEM_offset_0_alias
	.size		__nv_reservedSMEM_offset_0_alias, 0, 64
	.other		__nv_reservedSMEM_offset_0_alias,@"STO_CUDA_RESERVED_SHARED STV_DEFAULT"
__nv_reservedSMEM_offset_0_alias:
	.zero		0
	.zero		64


//--------------------- SYMBOLS --------------------------

	.type		.nv.reservedSmem.offset0,@object
	.size		.nv.reservedSmem.offset0,0x4
